	.headerflags	@"EF_CUDA_TEXMODE_UNIFIED EF_CUDA_64BIT_ADDRESS EF_CUDA_ACCELERATORS EF_CUDA_SM90 EF_CUDA_VIRTUAL_SM(EF_CUDA_SM90)"
	.elftype	@"ET_EXEC"


//--------------------- .nv.info                  --------------------------
	.section	.nv.info,"",@"SHT_CUDA_INFO"
	.align	4


	//----- nvinfo : EIATTR_REGCOUNT
	.align		4
        /*0000*/ 	.byte	0x04, 0x2f
        /*0002*/ 	.short	(.L_1 - .L_0)
	.align		4
.L_0:
        /*0004*/ 	.word	index@(triton_poi_fused_convolution_leaky_relu_6)
        /*0008*/ 	.word	0x0000000c


	//----- nvinfo : EIATTR_MIN_STACK_SIZE
	.align		4
.L_1:
        /*000c*/ 	.byte	0x04, 0x12
        /*000e*/ 	.short	(.L_3 - .L_2)
	.align		4
.L_2:
        /*0010*/ 	.word	index@(triton_poi_fused_convolution_leaky_relu_6)
        /*0014*/ 	.word	0x00000000


	//----- nvinfo : EIATTR_FRAME_SIZE
	.align		4
.L_3:
        /*0018*/ 	.byte	0x04, 0x11
        /*001a*/ 	.short	(.L_5 - .L_4)
	.align		4
.L_4:
        /*001c*/ 	.word	index@(triton_poi_fused_convolution_leaky_relu_6)
        /*0020*/ 	.word	0x00000000


	//----- nvinfo : EIATTR_MIN_STACK_SIZE
	.align		4
.L_5:
        /*0024*/ 	.byte	0x04, 0x12
        /*0026*/ 	.short	(.L_7 - .L_6)
	.align		4
.L_6:
        /*0028*/ 	.word	index@(triton_poi_fused_convolution_leaky_relu_6)
        /*002c*/ 	.word	0x00000000
.L_7:


//--------------------- .nv.info.triton_poi_fused_convolution_leaky_relu_6 --------------------------
	.section	.nv.info.triton_poi_fused_convolution_leaky_relu_6,"",@"SHT_CUDA_INFO"
	.sectionflags	@""
	.align	4


	//----- nvinfo : EIATTR_CUDA_API_VERSION
	.align		4
        /*0000*/ 	.byte	0x04, 0x37
        /*0002*/ 	.short	(.L_9 - .L_8)
.L_8:
        /*0004*/ 	.word	0x0000007c


	//----- nvinfo : EIATTR_KPARAM_INFO
	.align		4
.L_9:
        /*0008*/ 	.byte	0x04, 0x17
        /*000a*/ 	.short	(.L_11 - .L_10)
.L_10:
        /*000c*/ 	.word	0x00000000
        /*0010*/ 	.short	0x0002
        /*0012*/ 	.short	0x0010
        /*0014*/ 	.byte	0x00, 0xf0, 0x11, 0x00


	//----- nvinfo : EIATTR_KPARAM_INFO
	.align		4
.L_11:
        /*0018*/ 	.byte	0x04, 0x17
        /*001a*/ 	.short	(.L_13 - .L_12)
.L_12:
        /*001c*/ 	.word	0x00000000
        /*0020*/ 	.short	0x0001
        /*0022*/ 	.short	0x0008
        /*0024*/ 	.byte	0x00, 0xf4, 0x21, 0x00


	//----- nvinfo : EIATTR_KPARAM_INFO
	.align		4
.L_13:
        /*0028*/ 	.byte	0x04, 0x17
        /*002a*/ 	.short	(.L_15 - .L_14)
.L_14:
        /*002c*/ 	.word	0x00000000
        /*0030*/ 	.short	0x0000
        /*0032*/ 	.short	0x0000
        /*0034*/ 	.byte	0x00, 0xf4, 0x21, 0x00


	//----- nvinfo : EIATTR_SPARSE_MMA_MASK
	.align		4
.L_15:
        /*0038*/ 	.byte	0x03, 0x50
        /*003a*/ 	.short	0x0000


	//----- nvinfo : EIATTR_MAXREG_COUNT
	.align		4
        /*003c*/ 	.byte	0x03, 0x1b
        /*003e*/ 	.short	0x00ff


	//----- nvinfo : EIATTR_EXIT_INSTR_OFFSETS
	.align		4
        /*0040*/ 	.byte	0x04, 0x1c
        /*0042*/ 	.short	(.L_17 - .L_16)


	//   ....[0]....
.L_16:
        /*0044*/ 	.word	0x000001a0


	//   ....[1]....
        /*0048*/ 	.word	0x000001c0


	//----- nvinfo : EIATTR_REQNTID
	.align		4
.L_17:
        /*004c*/ 	.byte	0x04, 0x10
        /*004e*/ 	.short	(.L_19 - .L_18)
.L_18:
        /*0050*/ 	.word	0x00000080
        /*0054*/ 	.word	0x00000001
        /*0058*/ 	.word	0x00000001


	//----- nvinfo : EIATTR_CBANK_PARAM_SIZE
	.align		4
.L_19:
        /*005c*/ 	.byte	0x03, 0x19
        /*005e*/ 	.short	0x0014


	//----- nvinfo : EIATTR_PARAM_CBANK
	.align		4
        /*0060*/ 	.byte	0x04, 0x0a
        /*0062*/ 	.short	(.L_21 - .L_20)
	.align		4
.L_20:
        /*0064*/ 	.word	index@(.nv.constant0.triton_poi_fused_convolution_leaky_relu_6)
        /*0068*/ 	.short	0x0210
        /*006a*/ 	.short	0x0014


	//----- nvinfo : EIATTR_SW_WAR
	.align		4
.L_21:
        /*006c*/ 	.byte	0x04, 0x36
        /*006e*/ 	.short	(.L_23 - .L_22)
.L_22:
        /*0070*/ 	.word	0x00000008
.L_23:


//--------------------- .nv.callgraph             --------------------------
	.section	.nv.callgraph,"",@"SHT_CUDA_CALLGRAPH"
	.align	4
	.sectionentsize	8
	.align		4
        /*0000*/ 	.word	0x00000000
	.align		4
        /*0004*/ 	.word	0xffffffff
	.align		4
        /*0008*/ 	.word	0x00000000
	.align		4
        /*000c*/ 	.word	0xfffffffe
	.align		4
        /*0010*/ 	.word	0x00000000
	.align		4
        /*0014*/ 	.word	0xfffffffd
	.align		4
        /*0018*/ 	.word	0x00000000
	.align		4
        /*001c*/ 	.word	0xfffffffc


//--------------------- .text.triton_poi_fused_convolution_leaky_relu_6 --------------------------
	.section	.text.triton_poi_fused_convolution_leaky_relu_6,"ax",@progbits
	.align	128
        .global         triton_poi_fused_convolution_leaky_relu_6
        .type           triton_poi_fused_convolution_leaky_relu_6,@function
        .size           triton_poi_fused_convolution_leaky_relu_6,(.L_x_1 - triton_poi_fused_convolution_leaky_relu_6)
        .other          triton_poi_fused_convolution_leaky_relu_6,@"STO_CUDA_ENTRY STV_DEFAULT"
triton_poi_fused_convolution_leaky_relu_6:
.text.triton_poi_fused_convolution_leaky_relu_6:
[----:B------:R-:W0:Y:S02]  /*0000*/  LDC R1, c[0x0][0x28] ;  /* 0x00000a00ff017b82 */ /* 0x000e240000000800 */
[----:B------:R-:W1:Y:S01]  /*0010*/  S2R R0, SR_TID.X ;  /* 0x0000000000007919 */ /* 0x000e620000002100 */
[----:B------:R-:W2:Y:S01]  /*0020*/  LDC.64 R4, c[0x0][0x218] ;  /* 0x00008600ff047b82 */ /* 0x000ea20000000a00 */
[----:B------:R-:W-:Y:S01]  /*0030*/  ULDC.64 UR4, c[0x0][0x208] ;  /* 0x0000820000047ab9 */ /* 0x000fe20000000a00 */
[----:B------:R-:W3:Y:S01]  /*0040*/  S2R R7, SR_CTAID.X ;  /* 0x0000000000077919 */ /* 0x000ee20000002500 */
[----:B-1----:R-:W-:Y:S02]  /*0050*/  LOP3.LUT R0, R0, 0x7f, RZ, 0xc0, !PT ;  /* 0x0000007f00007812 */ /* 0x002fe400078ec0ff */
[----:B---3--:R-:W-:-:S03]  /*0060*/  SHF.R.S32.HI R2, RZ, 0x18, R7 ;  /* 0x00000018ff027819 */ /* 0x008fc60000011407 */
[----:B------:R-:W-:Y:S01]  /*0070*/  IMAD R7, R7, 0x80, R0 ;  /* 0x0000008007077824 */ /* 0x000fe200078e0200 */
[----:B------:R-:W-:Y:S02]  /*0080*/  SGXT R0, R2, 0x1 ;  /* 0x000000010200781a */ /* 0x000fe40000000200 */
[----:B------:R-:W1:Y:S02]  /*0090*/  LDC.64 R2, c[0x0][0x210] ;  /* 0x00008400ff027b82 */ /* 0x000e640000000a00 */
[----:B------:R-:W-:Y:S02]  /*00a0*/  ISETP.GE.AND P1, PT, R7, 0x400, PT ;  /* 0x000004000700780c */ /* 0x000fe40003f26270 */
[----:B------:R-:W-:-:S04]  /*00b0*/  LEA.HI R0, R0, R7, RZ, 0x2 ;  /* 0x0000000700007211 */ /* 0x000fc800078f10ff */
[--C-:B------:R-:W-:Y:S02]  /*00c0*/  SHF.R.S32.HI R6, RZ, 0x2, R0.reuse ;  /* 0x00000002ff067819 */ /* 0x100fe40000011400 */
[----:B------:R-:W-:Y:S01]  /*00d0*/  SHF.R.S32.HI R9, RZ, 0x1f, R0 ;  /* 0x0000001fff097819 */ /* 0x000fe20000011400 */
[----:B------:R-:W-:-:S03]  /*00e0*/  IMAD.MOV.U32 R0, RZ, RZ, RZ ;  /* 0x000000ffff007224 */ /* 0x000fc600078e00ff */
[----:B------:R-:W-:-:S04]  /*00f0*/  LEA.HI R9, R9, R6, RZ, 0x6 ;  /* 0x0000000609097211 */ /* 0x000fc800078f30ff */
[----:B------:R-:W-:-:S05]  /*0100*/  LOP3.LUT R9, R9, 0xffffffc0, RZ, 0xc0, !PT ;  /* 0xffffffc009097812 */ /* 0x000fca00078ec0ff */
[----:B------:R-:W-:Y:S02]  /*0110*/  IMAD.IADD R9, R6, 0x1, -R9 ;  /* 0x0000000106097824 */ /* 0x000fe400078e0a09 */
[----:B-1----:R-:W-:-:S04]  /*0120*/  IMAD.WIDE R2, R7, 0x4, R2 ;  /* 0x0000000407027825 */ /* 0x002fc800078e0202 */
[----:B------:R-:W-:Y:S01]  /*0130*/  IMAD.MOV.U32 R7, RZ, RZ, RZ ;  /* 0x000000ffff077224 */ /* 0x000fe200078e00ff */
[----:B------:R-:W3:Y:S01]  /*0140*/  @!P1 LDG.E R0, desc[UR4][R2.64] ;  /* 0x0000000402009981 */ /* 0x000ee2000c1e1900 */
[----:B--2---:R-:W-:-:S05]  /*0150*/  IMAD.WIDE R4, R9, 0x4, R4 ;  /* 0x0000000409047825 */ /* 0x004fca00078e0204 */
[----:B------:R-:W3:Y:S02]  /*0160*/  @!P1 LDG.E.EL R7, desc[UR4][R4.64] ;  /* 0x0000000404079981 */ /* 0x000ee4000c2e1900 */
[----:B---3--:R-:W-:Y:S01]  /*0170*/  FSETP.GT.AND P0, PT, R0, -R7, PT ;  /* 0x800000070000720b */ /* 0x008fe20003f04000 */
[----:B------:R-:W-:-:S12]  /*0180*/  FADD R7, R7, R0 ;  /* 0x0000000007077221 */ /* 0x000fd80000000000 */
[----:B------:R-:W-:Y:S01]  /*0190*/  @!P0 FMUL R7, R7, 0.20000000298023223877 ;  /* 0x3e4ccccd07078820 */ /* 0x000fe20000400000 */
[----:B------:R-:W-:Y:S06]  /*01a0*/  @P1 EXIT ;  /* 0x000000000000194d */ /* 0x000fec0003800000 */
[----:B------:R-:W-:Y:S01]  /*01b0*/  STG.E desc[UR4][R2.64], R7 ;  /* 0x0000000702007986 */ /* 0x000fe2000c101904 */
[----:B------:R-:W-:Y:S05]  /*01c0*/  EXIT ;  /* 0x000000000000794d */ /* 0x000fea0003800000 */
.L_x_0:
[----:B------:R-:W-:-:S00]  /*01d0*/  BRA `(.L_x_0) ;  /* 0xfffffffc00fc7947 */ /* 0x000fc0000383ffff */
[----:B------:R-:W-:-:S00]  /*01e0*/  NOP ;  /* 0x0000000000007918 */ /* 0x000fc00000000000 */
        /* <DEDUP_REMOVED lines=9> */
.L_x_1:


//--------------------- .nv.constant0.triton_poi_fused_convolution_leaky_relu_6 --------------------------
	.section	.nv.constant0.triton_poi_fused_convolution_leaky_relu_6,"a",@progbits
	.sectionflags	@""
	.align	4
.nv.constant0.triton_poi_fused_convolution_leaky_relu_6:
	.zero		548
